	.headerflags	@"EF_CUDA_TEXMODE_UNIFIED EF_CUDA_64BIT_ADDRESS EF_CUDA_ACCELERATORS EF_CUDA_SM90 EF_CUDA_VIRTUAL_SM(EF_CUDA_SM90)"
	.elftype	@"ET_EXEC"


//--------------------- .nv.info                  --------------------------
	.section	.nv.info,"",@"SHT_CUDA_INFO"
	.align	4


	//----- nvinfo : EIATTR_REGCOUNT
	.align		4
        /*0000*/ 	.byte	0x04, 0x2f
        /*0002*/ 	.short	(.L_3 - .L_2)
	.align		4
.L_2:
        /*0004*/ 	.word	index@(triton_poi_fused__native_batch_norm_legit_no_training_cat_relu_59)
        /*0008*/ 	.word	0x0000001c


	//----- nvinfo : EIATTR_MIN_STACK_SIZE
	.align		4
.L_3:
        /*000c*/ 	.byte	0x04, 0x12
        /*000e*/ 	.short	(.L_5 - .L_4)
	.align		4
.L_4:
        /*0010*/ 	.word	index@(triton_poi_fused__native_batch_norm_legit_no_training_cat_relu_59)
        /*0014*/ 	.word	0x00000000


	//----- nvinfo : EIATTR_FRAME_SIZE
	.align		4
.L_5:
        /*0018*/ 	.byte	0x04, 0x11
        /*001a*/ 	.short	(.L_7 - .L_6)
	.align		4
.L_6:
        /*001c*/ 	.word	index@(triton_poi_fused__native_batch_norm_legit_no_training_cat_relu_59)
        /*0020*/ 	.word	0x00000000


	//----- nvinfo : EIATTR_MIN_STACK_SIZE
	.align		4
.L_7:
        /*0024*/ 	.byte	0x04, 0x12
        /*0026*/ 	.short	(.L_9 - .L_8)
	.align		4
.L_8:
        /*0028*/ 	.word	index@(triton_poi_fused__native_batch_norm_legit_no_training_cat_relu_59)
        /*002c*/ 	.word	0x00000000
.L_9:


//--------------------- .nv.info.triton_poi_fused__native_batch_norm_legit_no_training_cat_relu_59 --------------------------
	.section	.nv.info.triton_poi_fused__native_batch_norm_legit_no_training_cat_relu_59,"",@"SHT_CUDA_INFO"
	.sectionflags	@""
	.align	4


	//----- nvinfo : EIATTR_CUDA_API_VERSION
	.align		4
        /*0000*/ 	.byte	0x04, 0x37
        /*0002*/ 	.short	(.L_11 - .L_10)
.L_10:
        /*0004*/ 	.word	0x0000007c


	//----- nvinfo : EIATTR_KPARAM_INFO
	.align		4
.L_11:
        /*0008*/ 	.byte	0x04, 0x17
        /*000a*/ 	.short	(.L_13 - .L_12)
.L_12:
        /*000c*/ 	.word	0x00000000
        /*0010*/ 	.short	0x0008
        /*0012*/ 	.short	0x0040
        /*0014*/ 	.byte	0x00, 0xf0, 0x11, 0x00


	//----- nvinfo : EIATTR_KPARAM_INFO
	.align		4
.L_13:
        /*0018*/ 	.byte	0x04, 0x17
        /*001a*/ 	.short	(.L_15 - .L_14)
.L_14:
        /*001c*/ 	.word	0x00000000
        /*0020*/ 	.short	0x0007
        /*0022*/ 	.short	0x0038
        /*0024*/ 	.byte	0x00, 0xf4, 0x21, 0x00


	//----- nvinfo : EIATTR_KPARAM_INFO
	.align		4
.L_15:
        /*0028*/ 	.byte	0x04, 0x17
        /*002a*/ 	.short	(.L_17 - .L_16)
.L_16:
        /*002c*/ 	.word	0x00000000
        /*0030*/ 	.short	0x0006
        /*0032*/ 	.short	0x0030
        /*0034*/ 	.byte	0x00, 0xf4, 0x21, 0x00


	//----- nvinfo : EIATTR_KPARAM_INFO
	.align		4
.L_17:
        /*0038*/ 	.byte	0x04, 0x17
        /*003a*/ 	.short	(.L_19 - .L_18)
.L_18:
        /*003c*/ 	.word	0x00000000
        /*0040*/ 	.short	0x0005
        /*0042*/ 	.short	0x0028
        /*0044*/ 	.byte	0x00, 0xf4, 0x21, 0x00


	//----- nvinfo : EIATTR_KPARAM_INFO
	.align		4
.L_19:
        /*0048*/ 	.byte	0x04, 0x17
        /*004a*/ 	.short	(.L_21 - .L_20)
.L_20:
        /*004c*/ 	.word	0x00000000
        /*0050*/ 	.short	0x0004
        /*0052*/ 	.short	0x0020
        /*0054*/ 	.byte	0x00, 0xf4, 0x21, 0x00


	//----- nvinfo : EIATTR_KPARAM_INFO
	.align		4
.L_21:
        /*0058*/ 	.byte	0x04, 0x17
        /*005a*/ 	.short	(.L_23 - .L_22)
.L_22:
        /*005c*/ 	.word	0x00000000
        /*0060*/ 	.short	0x0003
        /*0062*/ 	.short	0x0018
        /*0064*/ 	.byte	0x00, 0xf4, 0x21, 0x00


	//----- nvinfo : EIATTR_KPARAM_INFO
	.align		4
.L_23:
        /*0068*/ 	.byte	0x04, 0x17
        /*006a*/ 	.short	(.L_25 - .L_24)
.L_24:
        /*006c*/ 	.word	0x00000000
        /*0070*/ 	.short	0x0002
        /*0072*/ 	.short	0x0010
        /*0074*/ 	.byte	0x00, 0xf4, 0x21, 0x00


	//----- nvinfo : EIATTR_KPARAM_INFO
	.align		4
.L_25:
        /*0078*/ 	.byte	0x04, 0x17
        /*007a*/ 	.short	(.L_27 - .L_26)
.L_26:
        /*007c*/ 	.word	0x00000000
        /*0080*/ 	.short	0x0001
        /*0082*/ 	.short	0x0008
        /*0084*/ 	.byte	0x00, 0xf4, 0x21, 0x00


	//----- nvinfo : EIATTR_KPARAM_INFO
	.align		4
.L_27:
        /*0088*/ 	.byte	0x04, 0x17
        /*008a*/ 	.short	(.L_29 - .L_28)
.L_28:
        /*008c*/ 	.word	0x00000000
        /*0090*/ 	.short	0x0000
        /*0092*/ 	.short	0x0000
        /*0094*/ 	.byte	0x00, 0xf4, 0x21, 0x00


	//----- nvinfo : EIATTR_SPARSE_MMA_MASK
	.align		4
.L_29:
        /*0098*/ 	.byte	0x03, 0x50
        /*009a*/ 	.short	0x0000


	//----- nvinfo : EIATTR_MAXREG_COUNT
	.align		4
        /*009c*/ 	.byte	0x03, 0x1b
        /*009e*/ 	.short	0x00ff


	//----- nvinfo : EIATTR_EXIT_INSTR_OFFSETS
	.align		4
        /*00a0*/ 	.byte	0x04, 0x1c
        /*00a2*/ 	.short	(.L_31 - .L_30)


	//   ....[0]....
.L_30:
        /*00a4*/ 	.word	0x00000680


	//   ....[1]....
        /*00a8*/ 	.word	0x000006a0


	//----- nvinfo : EIATTR_REQNTID
	.align		4
.L_31:
        /*00ac*/ 	.byte	0x04, 0x10
        /*00ae*/ 	.short	(.L_33 - .L_32)
.L_32:
        /*00b0*/ 	.word	0x00000100
        /*00b4*/ 	.word	0x00000001
        /*00b8*/ 	.word	0x00000001


	//----- nvinfo : EIATTR_CBANK_PARAM_SIZE
	.align		4
.L_33:
        /*00bc*/ 	.byte	0x03, 0x19
        /*00be*/ 	.short	0x0044


	//----- nvinfo : EIATTR_PARAM_CBANK
	.align		4
        /*00c0*/ 	.byte	0x04, 0x0a
        /*00c2*/ 	.short	(.L_35 - .L_34)
	.align		4
.L_34:
        /*00c4*/ 	.word	index@(.nv.constant0.triton_poi_fused__native_batch_norm_legit_no_training_cat_relu_59)
        /*00c8*/ 	.short	0x0210
        /*00ca*/ 	.short	0x0044


	//----- nvinfo : EIATTR_SW_WAR
	.align		4
.L_35:
        /*00cc*/ 	.byte	0x04, 0x36
        /*00ce*/ 	.short	(.L_37 - .L_36)
.L_36:
        /*00d0*/ 	.word	0x00000008
.L_37:


//--------------------- .nv.callgraph             --------------------------
	.section	.nv.callgraph,"",@"SHT_CUDA_CALLGRAPH"
	.align	4
	.sectionentsize	8
	.align		4
        /*0000*/ 	.word	0x00000000
	.align		4
        /*0004*/ 	.word	0xffffffff
	.align		4
        /*0008*/ 	.word	0x00000000
	.align		4
        /*000c*/ 	.word	0xfffffffe
	.align		4
        /*0010*/ 	.word	0x00000000
	.align		4
        /*0014*/ 	.word	0xfffffffd
	.align		4
        /*0018*/ 	.word	0x00000000
	.align		4
        /*001c*/ 	.word	0xfffffffc


//--------------------- .nv.constant4             --------------------------
	.section	.nv.constant4,"a",@progbits
	.align	8
	.align		8
.nv.constant4:
        /*0000*/ 	.dword	_$_str
	.align		8
        /*0008*/ 	.dword	_$_str_$_2


//--------------------- .text.triton_poi_fused__native_batch_norm_legit_no_training_cat_relu_59 --------------------------
	.section	.text.triton_poi_fused__native_batch_norm_legit_no_training_cat_relu_59,"ax",@progbits
	.align	128
        .global         triton_poi_fused__native_batch_norm_legit_no_training_cat_relu_59
        .type           triton_poi_fused__native_batch_norm_legit_no_training_cat_relu_59,@function
        .size           triton_poi_fused__native_batch_norm_legit_no_training_cat_relu_59,(.L_x_1 - triton_poi_fused__native_batch_norm_legit_no_training_cat_relu_59)
        .other          triton_poi_fused__native_batch_norm_legit_no_training_cat_relu_59,@"STO_CUDA_ENTRY STV_DEFAULT"
triton_poi_fused__native_batch_norm_legit_no_training_cat_relu_59:
.text.triton_poi_fused__native_batch_norm_legit_no_training_cat_relu_59:
[----:B------:R-:W0:Y:S01]  /*0000*/  LDC R1, c[0x0][0x28] ;  /* 0x00000a00ff017b82 */ /* 0x000e220000000800 */
[----:B------:R-:W1:Y:S07]  /*0010*/  S2R R0, SR_TID.X ;  /* 0x0000000000007919 */ /* 0x000e6e0000002100 */
[----:B------:R-:W2:Y:S01]  /*0020*/  LDC.64 R4, c[0x0][0x228] ;  /* 0x00008a00ff047b82 */ /* 0x000ea20000000a00 */
[----:B------:R-:W-:Y:S01]  /*0030*/  IMAD.MOV.U32 R6, RZ, RZ, RZ ;  /* 0x000000ffff067224 */ /* 0x000fe200078e00ff */
[----:B------:R-:W-:Y:S01]  /*0040*/  ULDC.64 UR4, c[0x0][0x208] ;  /* 0x0000820000047ab9 */ /* 0x000fe20000000a00 */
[----:B------:R-:W3:Y:S01]  /*0050*/  S2R R3, SR_CTAID.X ;  /* 0x0000000000037919 */ /* 0x000ee20000002500 */
[----:B------:R-:W-:Y:S01]  /*0060*/  HFMA2.MMA R10, -RZ, RZ, 0, 0 ;  /* 0x00000000ff0a7435 */ /* 0x000fe200000001ff */
[----:B------:R-:W-:-:S03]  /*0070*/  ULDC.64 UR6, c[0x0][0x218] ;  /* 0x0000860000067ab9 */ /* 0x000fc60000000a00 */
[----:B------:R-:W4:Y:S01]  /*0080*/  LDC.64 R14, c[0x0][0x220] ;  /* 0x00008800ff0e7b82 */ /* 0x000f220000000a00 */
[----:B-1----:R-:W-:-:S05]  /*0090*/  IMAD.SHL.U32 R0, R0, 0x2, RZ ;  /* 0x0000000200007824 */ /* 0x002fca00078e00ff */
[----:B------:R-:W-:-:S05]  /*00a0*/  LOP3.LUT R0, R0, 0x1fe, RZ, 0xc0, !PT ;  /* 0x000001fe00007812 */ /* 0x000fca00078ec0ff */
[----:B---3--:R-:W-:-:S05]  /*00b0*/  IMAD R0, R3, 0x200, R0 ;  /* 0x0000020003007824 */ /* 0x008fca00078e0200 */
[----:B------:R-:W-:Y:S02]  /*00c0*/  SHF.R.S32.HI R3, RZ, 0x1f, R0 ;  /* 0x0000001fff037819 */ /* 0x000fe40000011400 */
[----:B------:R-:W-:Y:S02]  /*00d0*/  ISETP.GE.AND P0, PT, R0, 0x13d00, PT ;  /* 0x00013d000000780c */ /* 0x000fe40003f06270 */
[----:B------:R-:W-:-:S04]  /*00e0*/  LEA.HI R3, R3, R0, RZ, 0x6 ;  /* 0x0000000003037211 */ /* 0x000fc800078f30ff */
[----:B------:R-:W-:-:S05]  /*00f0*/  SHF.R.S32.HI R11, RZ, 0x6, R3 ;  /* 0x00000006ff0b7819 */ /* 0x000fca0000011403 */
[----:B------:R-:W-:-:S05]  /*0100*/  IMAD.HI R2, R11, 0x33af3e2f, RZ ;  /* 0x33af3e2f0b027827 */ /* 0x000fca00078e02ff */
[----:B------:R-:W-:-:S04]  /*0110*/  SHF.R.U32.HI R7, RZ, 0x1f, R2 ;  /* 0x0000001fff077819 */ /* 0x000fc80000011602 */
[----:B------:R-:W-:-:S05]  /*0120*/  LEA.HI.SX32 R2, R2, R7, 0x1a ;  /* 0x0000000702027211 */ /* 0x000fca00078fd2ff */
[----:B------:R-:W-:-:S04]  /*0130*/  IMAD R11, R2, -0x13d, R11 ;  /* 0xfffffec3020b7824 */ /* 0x000fc800078e020b */
[----:B--2---:R-:W-:-:S05]  /*0140*/  IMAD.WIDE R4, R11, 0x4, R4 ;  /* 0x000000040b047825 */ /* 0x004fca00078e0204 */
[----:B------:R-:W2:Y:S01]  /*0150*/  @!P0 LDG.E.EL R6, desc[UR4][R4.64] ;  /* 0x0000000404068981 */ /* 0x000ea2000c2e1900 */
[----:B------:R-:W-:-:S03]  /*0160*/  IMAD.HI R2, R0, 0x33af3e2f, RZ ;  /* 0x33af3e2f00027827 */ /* 0x000fc600078e02ff */
[----:B------:R1:W3:Y:S01]  /*0170*/  @!P0 LDG.E.EL R10, desc[UR4][R4.64] ;  /* 0x00000004040a8981 */ /* 0x0002e2000c2e1900 */
[----:B------:R-:W-:Y:S01]  /*0180*/  IMAD.SHL.U32 R8, R11, 0x40, RZ ;  /* 0x000000400b087824 */ /* 0x000fe200078e00ff */
[----:B------:R-:W-:-:S04]  /*0190*/  SHF.R.U32.HI R7, RZ, 0x1f, R2 ;  /* 0x0000001fff077819 */ /* 0x000fc80000011602 */
[----:B------:R-:W-:Y:S02]  /*01a0*/  LEA.HI.SX32 R17, R2, R7, 0x14 ;  /* 0x0000000702117211 */ /* 0x000fe400078fa2ff */
[----:B------:R-:W-:Y:S02]  /*01b0*/  LOP3.LUT R7, R3, 0xffffffc0, RZ, 0xc0, !PT ;  /* 0xffffffc003077812 */ /* 0x000fe400078ec0ff */
[----:B------:R-:W5:Y:S01]  /*01c0*/  LDC.64 R2, c[0x0][0x210] ;  /* 0x00008400ff027b82 */ /* 0x000f620000000a00 */
[C---:B------:R-:W-:Y:S02]  /*01d0*/  IMAD R9, R17.reuse, 0x300, RZ ;  /* 0x0000030011097824 */ /* 0x040fe400078e02ff */
[----:B------:R-:W-:Y:S02]  /*01e0*/  IMAD.IADD R7, R0, 0x1, -R7 ;  /* 0x0000000100077824 */ /* 0x000fe400078e0a07 */
[----:B-1----:R-:W-:Y:S01]  /*01f0*/  IMAD R4, R17, -0x4f40, R0 ;  /* 0xffffb0c011047824 */ /* 0x002fe200078e0200 */
[----:B------:R-:W-:-:S02]  /*0200*/  SHF.R.S32.HI R13, RZ, 0x1f, R9 ;  /* 0x0000001fff0d7819 */ /* 0x000fc40000011409 */
[----:B------:R-:W-:Y:S01]  /*0210*/  IADD3 R18, P1, P2, R8, R7, R9 ;  /* 0x0000000708127210 */ /* 0x000fe20007a3e009 */
[----:B------:R-:W-:Y:S01]  /*0220*/  IMAD R25, R17, 0x4c40, R4 ;  /* 0x00004c4011197824 */ /* 0x000fe200078e0204 */
[----:B------:R-:W-:Y:S02]  /*0230*/  SHF.R.S32.HI R8, RZ, 0x1f, R8 ;  /* 0x0000001fff087819 */ /* 0x000fe40000011408 */
[----:B------:R-:W-:Y:S02]  /*0240*/  CS2R R4, SRZ ;  /* 0x0000000000047805 */ /* 0x000fe4000001ff00 */
[----:B------:R-:W-:Y:S02]  /*0250*/  SHF.R.S32.HI R7, RZ, 0x1f, R7 ;  /* 0x0000001fff077819 */ /* 0x000fe40000011407 */
[----:B------:R-:W-:Y:S02]  /*0260*/  LEA R16, P3, R18, UR6, 0x2 ;  /* 0x0000000612107c11 */ /* 0x000fe4000f8610ff */
[----:B------:R-:W-:-:S02]  /*0270*/  IADD3.X R7, R8, R7, R13, P1, P2 ;  /* 0x0000000708077210 */ /* 0x000fc40000fe440d */
[----:B------:R-:W1:Y:S01]  /*0280*/  LDC.64 R12, c[0x0][0x230] ;  /* 0x00008c00ff0c7b82 */ /* 0x000e620000000a00 */
[C---:B------:R-:W-:Y:S02]  /*0290*/  ISETP.GE.AND P2, PT, R11.reuse, 0x131, PT ;  /* 0x000001310b00780c */ /* 0x040fe40003f46270 */
[----:B------:R-:W-:Y:S02]  /*02a0*/  ISETP.GT.AND P1, PT, R11, 0x130, !P0 ;  /* 0x000001300b00780c */ /* 0x000fe40004724270 */
[----:B------:R-:W-:Y:S01]  /*02b0*/  ISETP.LT.AND P4, PT, R0, 0x13d00, !P2 ;  /* 0x00013d000000780c */ /* 0x000fe20005781270 */
[----:B-----5:R-:W-:Y:S01]  /*02c0*/  IMAD.WIDE R24, R25, 0x4, R2 ;  /* 0x0000000419187825 */ /* 0x020fe200078e0202 */
[----:B------:R-:W-:Y:S01]  /*02d0*/  CS2R R2, SRZ ;  /* 0x0000000000027805 */ /* 0x000fe2000001ff00 */
[----:B------:R-:W5:Y:S01]  /*02e0*/  LDC.64 R8, c[0x0][0x238] ;  /* 0x00008e00ff087b82 */ /* 0x000f620000000a00 */
[----:B------:R-:W-:Y:S01]  /*02f0*/  LEA.HI.X R17, R18, UR7, R7, 0x2, P3 ;  /* 0x0000000712117c11 */ /* 0x000fe200098f1407 */
[----:B----4-:R-:W-:Y:S01]  /*0300*/  IMAD.WIDE R22, R11, 0x4, R14 ;  /* 0x000000040b167825 */ /* 0x010fe200078e020e */
[----:B------:R-:W-:-:S02]  /*0310*/  MOV R7, RZ ;  /* 0x000000ff00077202 */ /* 0x000fc40000000f00 */
[----:B------:R-:W-:-:S03]  /*0320*/  CS2R R14, SRZ ;  /* 0x00000000000e7805 */ /* 0x000fc6000001ff00 */
[----:B------:R-:W4:Y:S04]  /*0330*/  @P1 LDG.E.64 R4, desc[UR4][R16.64+-0x13100] ;  /* 0xfecf000410041981 */ /* 0x000f28000c1e1b00 */
[----:B------:R-:W4:Y:S01]  /*0340*/  @P4 LDG.E.64 R2, desc[UR4][R24.64] ;  /* 0x0000000418024981 */ /* 0x000f22000c1e1b00 */
[----:B-1----:R-:W-:-:S03]  /*0350*/  IMAD.WIDE R12, R11, 0x4, R12 ;  /* 0x000000040b0c7825 */ /* 0x002fc600078e020c */
[----:B------:R-:W4:Y:S04]  /*0360*/  @!P0 LDG.E.EL R7, desc[UR4][R22.64] ;  /* 0x0000000416078981 */ /* 0x000f28000c2e1900 */
[----:B------:R-:W4:Y:S01]  /*0370*/  @!P0 LDG.E.EL R14, desc[UR4][R22.64] ;  /* 0x00000004160e8981 */ /* 0x000f22000c2e1900 */
[----:B-----5:R-:W-:Y:S01]  /*0380*/  IMAD.WIDE R8, R11, 0x4, R8 ;  /* 0x000000040b087825 */ /* 0x020fe200078e0208 */
[----:B------:R-:W-:-:S03]  /*0390*/  HFMA2.MMA R11, -RZ, RZ, 0, 0 ;  /* 0x00000000ff0b7435 */ /* 0x000fc600000001ff */
[----:B------:R-:W-:Y:S01]  /*03a0*/  IMAD.MOV.U32 R20, RZ, RZ, RZ ;  /* 0x000000ffff147224 */ /* 0x000fe200078e00ff */
[----:B------:R-:W5:Y:S01]  /*03b0*/  @!P0 LDG.E.EL R15, desc[UR4][R8.64] ;  /* 0x00000004080f8981 */ /* 0x000f62000c2e1900 */
[----:B------:R-:W-:-:S04]  /*03c0*/  IMAD.MOV.U32 R18, RZ, RZ, RZ ;  /* 0x000000ffff127224 */ /* 0x000fc800078e00ff */
[----:B------:R-:W5:Y:S04]  /*03d0*/  @!P0 LDG.E.EL R20, desc[UR4][R12.64] ;  /* 0x000000040c148981 */ /* 0x000f68000c2e1900 */
[----:B------:R1:W5:Y:S04]  /*03e0*/  @!P0 LDG.E.EL R18, desc[UR4][R12.64] ;  /* 0x000000040c128981 */ /* 0x000368000c2e1900 */
[----:B------:R1:W5:Y:S01]  /*03f0*/  @!P0 LDG.E.EL R11, desc[UR4][R8.64] ;  /* 0x00000004080b8981 */ /* 0x000362000c2e1900 */
[----:B------:R-:W-:Y:S01]  /*0400*/  IMAD.MOV.U32 R21, RZ, RZ, 0x3e800000 ;  /* 0x3e800000ff157424 */ /* 0x000fe200078e00ff */
[----:B01----:R-:W0:Y:S08]  /*0410*/  LDC.64 R12, c[0x0][0x240] ;  /* 0x00009000ff0c7b82 */ /* 0x003e300000000a00 */
[----:B------:R-:W1:Y:S01]  /*0420*/  LDC.64 R8, c[0x0][0x248] ;  /* 0x00009200ff087b82 */ /* 0x000e620000000a00 */
[----:B0-----:R-:W-:-:S04]  /*0430*/  IMAD.WIDE R12, R0, 0x4, R12 ;  /* 0x00000004000c7825 */ /* 0x001fc800078e020c */
[----:B-1----:R-:W-:-:S04]  /*0440*/  IMAD.WIDE R8, R0, 0x4, R8 ;  /* 0x0000000400087825 */ /* 0x002fc800078e0208 */
[----:B--2---:R-:W-:-:S04]  /*0450*/  FADD R6, R6, 9.9999997473787516356e-06 ;  /* 0x3727c5ac06067421 */ /* 0x004fc80000000000 */
[----:B------:R-:W0:Y:S01]  /*0460*/  MUFU.SQRT R16, R6 ;  /* 0x0000000600107308 */ /* 0x000e220000002000 */
[----:B---3--:R-:W-:-:S07]  /*0470*/  FADD R10, R10, 9.9999997473787516356e-06 ;  /* 0x3727c5ac0a0a7421 */ /* 0x008fce0000000000 */
[----:B------:R-:W1:Y:S01]  /*0480*/  MUFU.SQRT R17, R10 ;  /* 0x0000000a00117308 */ /* 0x000e620000002000 */
[C---:B0-----:R-:W-:Y:S02]  /*0490*/  FSETP.GT.AND P6, PT, R16.reuse, 8.50705917302346158658e+37, PT ;  /* 0x7e8000001000780b */ /* 0x041fe40003fc4000 */
[----:B------:R-:W-:Y:S02]  /*04a0*/  FSETP.GEU.AND P3, PT, R16, 1.175494350822287508e-38, PT ;  /* 0x008000001000780b */ /* 0x000fe40003f6e000 */
[----:B------:R-:W-:Y:S02]  /*04b0*/  FSEL R19, R21, 1, P6 ;  /* 0x3f80000015137808 */ /* 0x000fe40003000000 */
[----:B-1----:R-:W-:-:S07]  /*04c0*/  FSETP.GT.AND P5, PT, R17, 8.50705917302346158658e+37, PT ;  /* 0x7e8000001100780b */ /* 0x002fce0003fa4000 */
[----:B------:R-:W-:Y:S01]  /*04d0*/  @P6 FMUL R16, R16, 0.25 ;  /* 0x3e80000010106820 */ /* 0x000fe20000400000 */
[----:B------:R-:W-:-:S03]  /*04e0*/  FSETP.GEU.AND P6, PT, R17, 1.175494350822287508e-38, PT ;  /* 0x008000001100780b */ /* 0x000fc60003fce000 */
[----:B------:R-:W-:Y:S02]  /*04f0*/  @!P3 FMUL R16, R16, 16777216 ;  /* 0x4b8000001010b820 */ /* 0x000fe40000400000 */
[----:B------:R-:W-:-:S08]  /*0500*/  @P5 FMUL R17, R17, 0.25 ;  /* 0x3e80000011115820 */ /* 0x000fd00000400000 */
[----:B------:R-:W-:Y:S01]  /*0510*/  @!P6 FMUL R17, R17, 16777216 ;  /* 0x4b8000001111e820 */ /* 0x000fe20000400000 */
[----:B------:R-:W0:Y:S01]  /*0520*/  MUFU.RCP R16, R16 ;  /* 0x0000001000107308 */ /* 0x000e220000001000 */
[----:B------:R-:W-:-:S07]  /*0530*/  FSEL R6, R21, 1, P5 ;  /* 0x3f80000015067808 */ /* 0x000fce0002800000 */
[----:B------:R-:W1:Y:S01]  /*0540*/  MUFU.RCP R17, R17 ;  /* 0x0000001100117308 */ /* 0x000e620000001000 */
[----:B----4-:R-:W-:Y:S02]  /*0550*/  SEL R2, R2, RZ, P4 ;  /* 0x000000ff02027207 */ /* 0x010fe40002000000 */
[----:B------:R-:W-:Y:S01]  /*0560*/  SEL R3, R3, RZ, P4 ;  /* 0x000000ff03037207 */ /* 0x000fe20002000000 */
[----:B------:R-:W-:Y:S01]  /*0570*/  @!P3 FMUL R19, R19, 16777216 ;  /* 0x4b8000001313b820 */ /* 0x000fe20000400000 */
[----:B------:R-:W-:Y:S01]  /*0580*/  @P2 SEL R2, R4, RZ, P1 ;  /* 0x000000ff04022207 */ /* 0x000fe20000800000 */
[----:B------:R-:W-:Y:S01]  /*0590*/  @!P6 FMUL R6, R6, 16777216 ;  /* 0x4b8000000606e820 */ /* 0x000fe20000400000 */
[----:B------:R-:W-:Y:S01]  /*05a0*/  @P2 SEL R3, R5, RZ, P1 ;  /* 0x000000ff05032207 */ /* 0x000fe20000800000 */
[----:B0-----:R-:W-:Y:S02]  /*05b0*/  FMUL R16, R16, R19 ;  /* 0x0000001310107220 */ /* 0x001fe40000400000 */
[----:B------:R-:W-:-:S02]  /*05c0*/  FADD R7, R2, -R7 ;  /* 0x8000000702077221 */ /* 0x000fc40000000000 */
[----:B------:R-:W-:Y:S01]  /*05d0*/  FADD R14, R3, -R14 ;  /* 0x8000000e030e7221 */ /* 0x000fe20000000000 */
[----:B-1----:R-:W-:Y:S01]  /*05e0*/  FMUL R17, R17, R6 ;  /* 0x0000000611117220 */ /* 0x002fe20000400000 */
[----:B------:R-:W-:-:S03]  /*05f0*/  FMUL R16, R7, R16 ;  /* 0x0000001007107220 */ /* 0x000fc60000400000 */
[----:B------:R-:W-:Y:S01]  /*0600*/  FMUL R14, R14, R17 ;  /* 0x000000110e0e7220 */ /* 0x000fe20000400000 */
[----:B-----5:R-:W-:Y:S01]  /*0610*/  FFMA R15, R16, R20, R15 ;  /* 0x00000014100f7223 */ /* 0x020fe2000000000f */
[----:B------:R0:W-:Y:S02]  /*0620*/  @!P0 STG.E.64 desc[UR4][R12.64], R2 ;  /* 0x000000020c008986 */ /* 0x0001e4000c101b04 */
[----:B------:R-:W-:Y:S02]  /*0630*/  FFMA R11, R14, R18, R11 ;  /* 0x000000120e0b7223 */ /* 0x000fe4000000000b */
[----:B------:R-:W-:-:S03]  /*0640*/  FSETP.GEU.AND P1, PT, R15, RZ, PT ;  /* 0x000000ff0f00720b */ /* 0x000fc60003f2e000 */
[----:B------:R-:W-:Y:S02]  /*0650*/  FSETP.GEU.AND P2, PT, R11, RZ, PT ;  /* 0x000000ff0b00720b */ /* 0x000fe40003f4e000 */
[----:B------:R-:W-:Y:S02]  /*0660*/  FSEL R10, R15, RZ, P1 ;  /* 0x000000ff0f0a7208 */ /* 0x000fe40000800000 */
[----:B------:R-:W-:Y:S01]  /*0670*/  FSEL R11, R11, RZ, P2 ;  /* 0x000000ff0b0b7208 */ /* 0x000fe20001000000 */
[----:B0-----:R-:W-:Y:S08]  /*0680*/  @P0 EXIT ;  /* 0x000000000000094d */ /* 0x001ff00003800000 */
[----:B------:R-:W-:Y:S01]  /*0690*/  STG.E.64 desc[UR4][R8.64], R10 ;  /* 0x0000000a08007986 */ /* 0x000fe2000c101b04 */
[----:B------:R-:W-:Y:S05]  /*06a0*/  EXIT ;  /* 0x000000000000794d */ /* 0x000fea0003800000 */
.L_x_0:
[----:B------:R-:W-:-:S00]  /*06b0*/  BRA `(.L_x_0) ;  /* 0xfffffffc00fc7947 */ /* 0x000fc0000383ffff */
[----:B------:R-:W-:-:S00]  /*06c0*/  NOP ;  /* 0x0000000000007918 */ /* 0x000fc00000000000 */
        /* <DEDUP_REMOVED lines=11> */
.L_x_1:


//--------------------- .nv.global.init           --------------------------
	.section	.nv.global.init,"aw",@progbits
.nv.global.init:
	.type		_$_str,@object
	.size		_$_str,(_$_str_$_2 - _$_str)
_$_str:
        /*0000*/ 	.byte	0x5f, 0x5f, 0x43, 0x55, 0x44, 0x41, 0x5f, 0x46, 0x54, 0x5a, 0x00
	.type		_$_str_$_2,@object
	.size		_$_str_$_2,(.L_1 - _$_str_$_2)
_$_str_$_2:
        /*000b*/ 	.byte	0x5f, 0x5f, 0x43, 0x55, 0x44, 0x41, 0x5f, 0x50, 0x52, 0x45, 0x43, 0x5f, 0x53, 0x51, 0x52, 0x54
        /*001b*/ 	.byte	0x00
.L_1:


//--------------------- .nv.constant0.triton_poi_fused__native_batch_norm_legit_no_training_cat_relu_59 --------------------------
	.section	.nv.constant0.triton_poi_fused__native_batch_norm_legit_no_training_cat_relu_59,"a",@progbits
	.sectionflags	@""
	.align	4
.nv.constant0.triton_poi_fused__native_batch_norm_legit_no_training_cat_relu_59:
	.zero		596
